	.headerflags	@"EF_CUDA_TEXMODE_UNIFIED EF_CUDA_64BIT_ADDRESS EF_CUDA_ACCELERATORS EF_CUDA_SM90 EF_CUDA_VIRTUAL_SM(EF_CUDA_SM90)"
	.elftype	@"ET_EXEC"


//--------------------- .nv.info                  --------------------------
	.section	.nv.info,"",@"SHT_CUDA_INFO"
	.align	4


	//----- nvinfo : EIATTR_REGCOUNT
	.align		4
        /*0000*/ 	.byte	0x04, 0x2f
        /*0002*/ 	.short	(.L_1 - .L_0)
	.align		4
.L_0:
        /*0004*/ 	.word	index@(triton_poi_fused_convolution_relu_56)
        /*0008*/ 	.word	0x0000000c


	//----- nvinfo : EIATTR_MIN_STACK_SIZE
	.align		4
.L_1:
        /*000c*/ 	.byte	0x04, 0x12
        /*000e*/ 	.short	(.L_3 - .L_2)
	.align		4
.L_2:
        /*0010*/ 	.word	index@(triton_poi_fused_convolution_relu_56)
        /*0014*/ 	.word	0x00000000


	//----- nvinfo : EIATTR_FRAME_SIZE
	.align		4
.L_3:
        /*0018*/ 	.byte	0x04, 0x11
        /*001a*/ 	.short	(.L_5 - .L_4)
	.align		4
.L_4:
        /*001c*/ 	.word	index@(triton_poi_fused_convolution_relu_56)
        /*0020*/ 	.word	0x00000000


	//----- nvinfo : EIATTR_MIN_STACK_SIZE
	.align		4
.L_5:
        /*0024*/ 	.byte	0x04, 0x12
        /*0026*/ 	.short	(.L_7 - .L_6)
	.align		4
.L_6:
        /*0028*/ 	.word	index@(triton_poi_fused_convolution_relu_56)
        /*002c*/ 	.word	0x00000000
.L_7:


//--------------------- .nv.info.triton_poi_fused_convolution_relu_56 --------------------------
	.section	.nv.info.triton_poi_fused_convolution_relu_56,"",@"SHT_CUDA_INFO"
	.sectionflags	@""
	.align	4


	//----- nvinfo : EIATTR_CUDA_API_VERSION
	.align		4
        /*0000*/ 	.byte	0x04, 0x37
        /*0002*/ 	.short	(.L_9 - .L_8)
.L_8:
        /*0004*/ 	.word	0x0000007c


	//----- nvinfo : EIATTR_KPARAM_INFO
	.align		4
.L_9:
        /*0008*/ 	.byte	0x04, 0x17
        /*000a*/ 	.short	(.L_11 - .L_10)
.L_10:
        /*000c*/ 	.word	0x00000000
        /*0010*/ 	.short	0x0002
        /*0012*/ 	.short	0x0010
        /*0014*/ 	.byte	0x00, 0xf0, 0x11, 0x00


	//----- nvinfo : EIATTR_KPARAM_INFO
	.align		4
.L_11:
        /*0018*/ 	.byte	0x04, 0x17
        /*001a*/ 	.short	(.L_13 - .L_12)
.L_12:
        /*001c*/ 	.word	0x00000000
        /*0020*/ 	.short	0x0001
        /*0022*/ 	.short	0x0008
        /*0024*/ 	.byte	0x00, 0xf4, 0x21, 0x00


	//----- nvinfo : EIATTR_KPARAM_INFO
	.align		4
.L_13:
        /*0028*/ 	.byte	0x04, 0x17
        /*002a*/ 	.short	(.L_15 - .L_14)
.L_14:
        /*002c*/ 	.word	0x00000000
        /*0030*/ 	.short	0x0000
        /*0032*/ 	.short	0x0000
        /*0034*/ 	.byte	0x00, 0xf4, 0x21, 0x00


	//----- nvinfo : EIATTR_SPARSE_MMA_MASK
	.align		4
.L_15:
        /*0038*/ 	.byte	0x03, 0x50
        /*003a*/ 	.short	0x0000


	//----- nvinfo : EIATTR_MAXREG_COUNT
	.align		4
        /*003c*/ 	.byte	0x03, 0x1b
        /*003e*/ 	.short	0x00ff


	//----- nvinfo : EIATTR_EXIT_INSTR_OFFSETS
	.align		4
        /*0040*/ 	.byte	0x04, 0x1c
        /*0042*/ 	.short	(.L_17 - .L_16)


	//   ....[0]....
.L_16:
        /*0044*/ 	.word	0x000001a0


	//   ....[1]....
        /*0048*/ 	.word	0x000001c0


	//----- nvinfo : EIATTR_REQNTID
	.align		4
.L_17:
        /*004c*/ 	.byte	0x04, 0x10
        /*004e*/ 	.short	(.L_19 - .L_18)
.L_18:
        /*0050*/ 	.word	0x00000080
        /*0054*/ 	.word	0x00000001
        /*0058*/ 	.word	0x00000001


	//----- nvinfo : EIATTR_CBANK_PARAM_SIZE
	.align		4
.L_19:
        /*005c*/ 	.byte	0x03, 0x19
        /*005e*/ 	.short	0x0014


	//----- nvinfo : EIATTR_PARAM_CBANK
	.align		4
        /*0060*/ 	.byte	0x04, 0x0a
        /*0062*/ 	.short	(.L_21 - .L_20)
	.align		4
.L_20:
        /*0064*/ 	.word	index@(.nv.constant0.triton_poi_fused_convolution_relu_56)
        /*0068*/ 	.short	0x0210
        /*006a*/ 	.short	0x0014


	//----- nvinfo : EIATTR_SW_WAR
	.align		4
.L_21:
        /*006c*/ 	.byte	0x04, 0x36
        /*006e*/ 	.short	(.L_23 - .L_22)
.L_22:
        /*0070*/ 	.word	0x00000008
.L_23:


//--------------------- .nv.callgraph             --------------------------
	.section	.nv.callgraph,"",@"SHT_CUDA_CALLGRAPH"
	.align	4
	.sectionentsize	8
	.align		4
        /*0000*/ 	.word	0x00000000
	.align		4
        /*0004*/ 	.word	0xffffffff
	.align		4
        /*0008*/ 	.word	0x00000000
	.align		4
        /*000c*/ 	.word	0xfffffffe
	.align		4
        /*0010*/ 	.word	0x00000000
	.align		4
        /*0014*/ 	.word	0xfffffffd
	.align		4
        /*0018*/ 	.word	0x00000000
	.align		4
        /*001c*/ 	.word	0xfffffffc


//--------------------- .text.triton_poi_fused_convolution_relu_56 --------------------------
	.section	.text.triton_poi_fused_convolution_relu_56,"ax",@progbits
	.align	128
        .global         triton_poi_fused_convolution_relu_56
        .type           triton_poi_fused_convolution_relu_56,@function
        .size           triton_poi_fused_convolution_relu_56,(.L_x_1 - triton_poi_fused_convolution_relu_56)
        .other          triton_poi_fused_convolution_relu_56,@"STO_CUDA_ENTRY STV_DEFAULT"
triton_poi_fused_convolution_relu_56:
.text.triton_poi_fused_convolution_relu_56:
[----:B------:R-:W0:Y:S02]  /*0000*/  LDC R1, c[0x0][0x28] ;  /* 0x00000a00ff017b82 */ /* 0x000e240000000800 */
[----:B------:R-:W1:Y:S01]  /*0010*/  S2R R0, SR_TID.X ;  /* 0x0000000000007919 */ /* 0x000e620000002100 */
[----:B------:R-:W2:Y:S01]  /*0020*/  LDC.64 R2, c[0x0][0x210] ;  /* 0x00008400ff027b82 */ /* 0x000ea20000000a00 */
[----:B------:R-:W-:Y:S01]  /*0030*/  ULDC.64 UR4, c[0x0][0x208] ;  /* 0x0000820000047ab9 */ /* 0x000fe20000000a00 */
[----:B------:R-:W3:Y:S06]  /*0040*/  S2R R7, SR_CTAID.X ;  /* 0x0000000000077919 */ /* 0x000eec0000002500 */
[----:B------:R-:W4:Y:S01]  /*0050*/  LDC.64 R4, c[0x0][0x218] ;  /* 0x00008600ff047b82 */ /* 0x000f220000000a00 */
[----:B-1----:R-:W-:-:S05]  /*0060*/  IMAD.SHL.U32 R0, R0, 0x2, RZ ;  /* 0x0000000200007824 */ /* 0x002fca00078e00ff */
[----:B------:R-:W-:-:S05]  /*0070*/  LOP3.LUT R0, R0, 0xfe, RZ, 0xc0, !PT ;  /* 0x000000fe00007812 */ /* 0x000fca00078ec0ff */
[----:B---3--:R-:W-:-:S04]  /*0080*/  IMAD R7, R7, 0x100, R0 ;  /* 0x0000010007077824 */ /* 0x008fc800078e0200 */
[C---:B------:R-:W-:Y:S01]  /*0090*/  IMAD.HI R0, R7.reuse, 0x38e38e39, RZ ;  /* 0x38e38e3907007827 */ /* 0x040fe200078e02ff */
[----:B------:R-:W-:-:S03]  /*00a0*/  ISETP.GE.AND P2, PT, R7, 0x2400, PT ;  /* 0x000024000700780c */ /* 0x000fc60003f46270 */
[----:B--2---:R-:W-:Y:S01]  /*00b0*/  IMAD.WIDE R2, R7, 0x4, R2 ;  /* 0x0000000407027825 */ /* 0x004fe200078e0202 */
[----:B------:R-:W-:-:S04]  /*00c0*/  SHF.R.U32.HI R9, RZ, 0x1f, R0 ;  /* 0x0000001fff097819 */ /* 0x000fc80000011600 */
[----:B------:R-:W-:-:S05]  /*00d0*/  LEA.HI.SX32 R0, R0, R9, 0x1b ;  /* 0x0000000900007211 */ /* 0x000fca00078fdaff */
[----:B------:R-:W-:Y:S01]  /*00e0*/  IMAD R9, R0, -0x90, R7 ;  /* 0xffffff7000097824 */ /* 0x000fe200078e0207 */
[----:B------:R-:W-:-:S03]  /*00f0*/  CS2R R6, SRZ ;  /* 0x0000000000067805 */ /* 0x000fc6000001ff00 */
[----:B----4-:R-:W-:Y:S01]  /*0100*/  IMAD.WIDE R4, R9, 0x4, R4 ;  /* 0x0000000409047825 */ /* 0x010fe200078e0204 */
[----:B------:R-:W-:Y:S02]  /*0110*/  CS2R R8, SRZ ;  /* 0x0000000000087805 */ /* 0x000fe4000001ff00 */
[----:B------:R-:W2:Y:S04]  /*0120*/  @!P2 LDG.E.64 R6, desc[UR4][R2.64] ;  /* 0x000000040206a981 */ /* 0x000ea8000c1e1b00 */
[----:B------:R-:W2:Y:S02]  /*0130*/  @!P2 LDG.E.EL.64 R8, desc[UR4][R4.64] ;  /* 0x000000040408a981 */ /* 0x000ea4000c2e1b00 */
[----:B--2---:R-:W-:Y:S01]  /*0140*/  FSETP.GEU.AND P0, PT, R6, -R8, PT ;  /* 0x800000080600720b */ /* 0x004fe20003f0e000 */
[----:B------:R-:W-:Y:S01]  /*0150*/  FADD R6, R8, R6 ;  /* 0x0000000608067221 */ /* 0x000fe20000000000 */
[----:B------:R-:W-:Y:S01]  /*0160*/  FADD R0, R9, R7 ;  /* 0x0000000709007221 */ /* 0x000fe20000000000 */
[----:B------:R-:W-:-:S03]  /*0170*/  FSETP.GEU.AND P1, PT, R7, -R9, PT ;  /* 0x800000090700720b */ /* 0x000fc60003f2e000 */
[----:B------:R-:W-:Y:S02]  /*0180*/  FSEL R6, R6, RZ, P0 ;  /* 0x000000ff06067208 */ /* 0x000fe40000000000 */
[----:B------:R-:W-:Y:S01]  /*0190*/  FSEL R7, R0, RZ, P1 ;  /* 0x000000ff00077208 */ /* 0x000fe20000800000 */
[----:B------:R-:W-:Y:S07]  /*01a0*/  @P2 EXIT ;  /* 0x000000000000294d */ /* 0x000fee0003800000 */
[----:B------:R-:W-:Y:S01]  /*01b0*/  STG.E.64 desc[UR4][R2.64], R6 ;  /* 0x0000000602007986 */ /* 0x000fe2000c101b04 */
[----:B------:R-:W-:Y:S05]  /*01c0*/  EXIT ;  /* 0x000000000000794d */ /* 0x000fea0003800000 */
.L_x_0:
[----:B------:R-:W-:-:S00]  /*01d0*/  BRA `(.L_x_0) ;  /* 0xfffffffc00fc7947 */ /* 0x000fc0000383ffff */
[----:B------:R-:W-:-:S00]  /*01e0*/  NOP ;  /* 0x0000000000007918 */ /* 0x000fc00000000000 */
        /* <DEDUP_REMOVED lines=9> */
.L_x_1:


//--------------------- .nv.constant0.triton_poi_fused_convolution_relu_56 --------------------------
	.section	.nv.constant0.triton_poi_fused_convolution_relu_56,"a",@progbits
	.sectionflags	@""
	.align	4
.nv.constant0.triton_poi_fused_convolution_relu_56:
	.zero		548
